	.headerflags	@"EF_CUDA_TEXMODE_UNIFIED EF_CUDA_64BIT_ADDRESS EF_CUDA_ACCELERATORS EF_CUDA_SM90 EF_CUDA_VIRTUAL_SM(EF_CUDA_SM90)"
	.elftype	@"ET_EXEC"


//--------------------- .nv.info                  --------------------------
	.section	.nv.info,"",@"SHT_CUDA_INFO"
	.align	4


	//----- nvinfo : EIATTR_REGCOUNT
	.align		4
        /*0000*/ 	.byte	0x04, 0x2f
        /*0002*/ 	.short	(.L_1 - .L_0)
	.align		4
.L_0:
        /*0004*/ 	.word	index@(triton_poi_fused_clone_11)
        /*0008*/ 	.word	0x0000000e


	//----- nvinfo : EIATTR_MIN_STACK_SIZE
	.align		4
.L_1:
        /*000c*/ 	.byte	0x04, 0x12
        /*000e*/ 	.short	(.L_3 - .L_2)
	.align		4
.L_2:
        /*0010*/ 	.word	index@(triton_poi_fused_clone_11)
        /*0014*/ 	.word	0x00000000


	//----- nvinfo : EIATTR_FRAME_SIZE
	.align		4
.L_3:
        /*0018*/ 	.byte	0x04, 0x11
        /*001a*/ 	.short	(.L_5 - .L_4)
	.align		4
.L_4:
        /*001c*/ 	.word	index@(triton_poi_fused_clone_11)
        /*0020*/ 	.word	0x00000000


	//----- nvinfo : EIATTR_MIN_STACK_SIZE
	.align		4
.L_5:
        /*0024*/ 	.byte	0x04, 0x12
        /*0026*/ 	.short	(.L_7 - .L_6)
	.align		4
.L_6:
        /*0028*/ 	.word	index@(triton_poi_fused_clone_11)
        /*002c*/ 	.word	0x00000000
.L_7:


//--------------------- .nv.info.triton_poi_fused_clone_11 --------------------------
	.section	.nv.info.triton_poi_fused_clone_11,"",@"SHT_CUDA_INFO"
	.sectionflags	@""
	.align	4


	//----- nvinfo : EIATTR_CUDA_API_VERSION
	.align		4
        /*0000*/ 	.byte	0x04, 0x37
        /*0002*/ 	.short	(.L_9 - .L_8)
.L_8:
        /*0004*/ 	.word	0x0000007c


	//----- nvinfo : EIATTR_KPARAM_INFO
	.align		4
.L_9:
        /*0008*/ 	.byte	0x04, 0x17
        /*000a*/ 	.short	(.L_11 - .L_10)
.L_10:
        /*000c*/ 	.word	0x00000000
        /*0010*/ 	.short	0x0002
        /*0012*/ 	.short	0x0010
        /*0014*/ 	.byte	0x00, 0xf0, 0x11, 0x00


	//----- nvinfo : EIATTR_KPARAM_INFO
	.align		4
.L_11:
        /*0018*/ 	.byte	0x04, 0x17
        /*001a*/ 	.short	(.L_13 - .L_12)
.L_12:
        /*001c*/ 	.word	0x00000000
        /*0020*/ 	.short	0x0001
        /*0022*/ 	.short	0x0008
        /*0024*/ 	.byte	0x00, 0xf4, 0x21, 0x00


	//----- nvinfo : EIATTR_KPARAM_INFO
	.align		4
.L_13:
        /*0028*/ 	.byte	0x04, 0x17
        /*002a*/ 	.short	(.L_15 - .L_14)
.L_14:
        /*002c*/ 	.word	0x00000000
        /*0030*/ 	.short	0x0000
        /*0032*/ 	.short	0x0000
        /*0034*/ 	.byte	0x00, 0xf4, 0x21, 0x00


	//----- nvinfo : EIATTR_SPARSE_MMA_MASK
	.align		4
.L_15:
        /*0038*/ 	.byte	0x03, 0x50
        /*003a*/ 	.short	0x0000


	//----- nvinfo : EIATTR_MAXREG_COUNT
	.align		4
        /*003c*/ 	.byte	0x03, 0x1b
        /*003e*/ 	.short	0x00ff


	//----- nvinfo : EIATTR_EXIT_INSTR_OFFSETS
	.align		4
        /*0040*/ 	.byte	0x04, 0x1c
        /*0042*/ 	.short	(.L_17 - .L_16)


	//   ....[0]....
.L_16:
        /*0044*/ 	.word	0x00000280


	//   ....[1]....
        /*0048*/ 	.word	0x000002a0


	//----- nvinfo : EIATTR_REQNTID
	.align		4
.L_17:
        /*004c*/ 	.byte	0x04, 0x10
        /*004e*/ 	.short	(.L_19 - .L_18)
.L_18:
        /*0050*/ 	.word	0x00000080
        /*0054*/ 	.word	0x00000001
        /*0058*/ 	.word	0x00000001


	//----- nvinfo : EIATTR_CBANK_PARAM_SIZE
	.align		4
.L_19:
        /*005c*/ 	.byte	0x03, 0x19
        /*005e*/ 	.short	0x0014


	//----- nvinfo : EIATTR_PARAM_CBANK
	.align		4
        /*0060*/ 	.byte	0x04, 0x0a
        /*0062*/ 	.short	(.L_21 - .L_20)
	.align		4
.L_20:
        /*0064*/ 	.word	index@(.nv.constant0.triton_poi_fused_clone_11)
        /*0068*/ 	.short	0x0210
        /*006a*/ 	.short	0x0014


	//----- nvinfo : EIATTR_SW_WAR
	.align		4
.L_21:
        /*006c*/ 	.byte	0x04, 0x36
        /*006e*/ 	.short	(.L_23 - .L_22)
.L_22:
        /*0070*/ 	.word	0x00000008
.L_23:


//--------------------- .nv.callgraph             --------------------------
	.section	.nv.callgraph,"",@"SHT_CUDA_CALLGRAPH"
	.align	4
	.sectionentsize	8
	.align		4
        /*0000*/ 	.word	0x00000000
	.align		4
        /*0004*/ 	.word	0xffffffff
	.align		4
        /*0008*/ 	.word	0x00000000
	.align		4
        /*000c*/ 	.word	0xfffffffe
	.align		4
        /*0010*/ 	.word	0x00000000
	.align		4
        /*0014*/ 	.word	0xfffffffd
	.align		4
        /*0018*/ 	.word	0x00000000
	.align		4
        /*001c*/ 	.word	0xfffffffc


//--------------------- .text.triton_poi_fused_clone_11 --------------------------
	.section	.text.triton_poi_fused_clone_11,"ax",@progbits
	.align	128
        .global         triton_poi_fused_clone_11
        .type           triton_poi_fused_clone_11,@function
        .size           triton_poi_fused_clone_11,(.L_x_1 - triton_poi_fused_clone_11)
        .other          triton_poi_fused_clone_11,@"STO_CUDA_ENTRY STV_DEFAULT"
triton_poi_fused_clone_11:
.text.triton_poi_fused_clone_11:
[----:B------:R-:W0:Y:S02]  /*0000*/  LDC R1, c[0x0][0x28] ;  /* 0x00000a00ff017b82 */ /* 0x000e240000000800 */
[----:B------:R-:W1:Y:S01]  /*0010*/  S2R R0, SR_TID.X ;  /* 0x0000000000007919 */ /* 0x000e620000002100 */
[----:B------:R-:W-:Y:S01]  /*0020*/  ULDC.64 UR4, c[0x0][0x208] ;  /* 0x0000820000047ab9 */ /* 0x000fe20000000a00 */
[----:B------:R-:W2:Y:S01]  /*0030*/  S2R R5, SR_CTAID.X ;  /* 0x0000000000057919 */ /* 0x000ea20000002500 */
[----:B-1----:R-:W-:Y:S01]  /*0040*/  IMAD.SHL.U32 R0, R0, 0x4, RZ ;  /* 0x0000000400007824 */ /* 0x002fe200078e00ff */
[----:B--2---:R-:W-:-:S04]  /*0050*/  SHF.R.S32.HI R2, RZ, 0x16, R5 ;  /* 0x00000016ff027819 */ /* 0x004fc80000011405 */
[----:B------:R-:W-:Y:S02]  /*0060*/  LOP3.LUT R0, R0, 0x1fc, RZ, 0xc0, !PT ;  /* 0x000001fc00007812 */ /* 0x000fe400078ec0ff */
[----:B------:R-:W-:-:S03]  /*0070*/  SGXT R2, R2, 0x1 ;  /* 0x000000010202781a */ /* 0x000fc60000000200 */
[----:B------:R-:W-:-:S04]  /*0080*/  IMAD R3, R5, 0x200, R0 ;  /* 0x0000020005037824 */ /* 0x000fc800078e0200 */
[C---:B------:R-:W-:Y:S01]  /*0090*/  IMAD.HI R0, R3.reuse, 0x78787879, RZ ;  /* 0x7878787903007827 */ /* 0x040fe200078e02ff */
[----:B------:R-:W-:-:S04]  /*00a0*/  ISETP.GE.AND P0, PT, R3, 0xcc00, PT ;  /* 0x0000cc000300780c */ /* 0x000fc80003f06270 */
[----:B------:R-:W-:-:S04]  /*00b0*/  SHF.R.U32.HI R5, RZ, 0x1f, R0 ;  /* 0x0000001fff057819 */ /* 0x000fc80000011600 */
[----:B------:R-:W-:Y:S02]  /*00c0*/  LEA.HI.SX32 R6, R0, R5, 0x17 ;  /* 0x0000000500067211 */ /* 0x000fe400078fbaff */
[----:B------:R-:W-:Y:S01]  /*00d0*/  LEA.HI R0, R2, R3, RZ, 0x6 ;  /* 0x0000000302007211 */ /* 0x000fe200078f30ff */
[----:B------:R-:W-:Y:S02]  /*00e0*/  IMAD.MOV.U32 R2, RZ, RZ, RZ ;  /* 0x000000ffff027224 */ /* 0x000fe400078e00ff */
[----:B------:R-:W-:Y:S01]  /*00f0*/  IMAD.HI R9, R6, 0x2aaaaaab, RZ ;  /* 0x2aaaaaab06097827 */ /* 0x000fe200078e02ff */
[----:B------:R-:W-:-:S03]  /*0100*/  SHF.R.S32.HI R8, RZ, 0x6, R0 ;  /* 0x00000006ff087819 */ /* 0x000fc60000011400 */
[----:B------:R-:W-:Y:S01]  /*0110*/  IMAD.HI R4, R3, -0x5f5f5f5f, R2 ;  /* 0xa0a0a0a103047827 */ /* 0x000fe200078e0202 */
[----:B------:R-:W-:Y:S02]  /*0120*/  LOP3.LUT R2, R0, 0xffffffc0, RZ, 0xc0, !PT ;  /* 0xffffffc000027812 */ /* 0x000fe400078ec0ff */
[----:B------:R-:W-:Y:S01]  /*0130*/  SHF.R.U32.HI R0, RZ, 0x1, R9 ;  /* 0x00000001ff007819 */ /* 0x000fe20000011609 */
[----:B------:R-:W-:Y:S01]  /*0140*/  IMAD.HI R10, R8, 0x78787879, RZ ;  /* 0x78787879080a7827 */ /* 0x000fe200078e02ff */
[----:B------:R-:W-:Y:S02]  /*0150*/  SHF.R.U32.HI R5, RZ, 0x1f, R4 ;  /* 0x0000001fff057819 */ /* 0x000fe40000011604 */
[----:B------:R-:W-:Y:S01]  /*0160*/  LEA.HI R9, R9, R0, RZ, 0x1 ;  /* 0x0000000009097211 */ /* 0x000fe200078f08ff */
[----:B------:R-:W-:Y:S01]  /*0170*/  IMAD.IADD R2, R3, 0x1, -R2 ;  /* 0x0000000103027824 */ /* 0x000fe200078e0a02 */
[----:B------:R-:W-:Y:S02]  /*0180*/  LEA.HI.SX32 R7, R4, R5, 0x13 ;  /* 0x0000000504077211 */ /* 0x000fe400078f9aff */
[----:B------:R-:W1:Y:S01]  /*0190*/  LDC.64 R4, c[0x0][0x210] ;  /* 0x00008400ff047b82 */ /* 0x000e620000000a00 */
[----:B------:R-:W-:Y:S01]  /*01a0*/  SHF.R.U32.HI R11, RZ, 0x1f, R10 ;  /* 0x0000001fff0b7819 */ /* 0x000fe2000001160a */
[----:B------:R-:W-:-:S02]  /*01b0*/  IMAD R9, R9, -0xc, R6 ;  /* 0xfffffff409097824 */ /* 0x000fc400078e0206 */
[----:B------:R-:W-:Y:S01]  /*01c0*/  IMAD R2, R7, 0x9900, R2 ;  /* 0x0000990007027824 */ /* 0x000fe200078e0202 */
[----:B------:R-:W-:-:S03]  /*01d0*/  LEA.HI R11, R10, R11, RZ, 0x1d ;  /* 0x0000000b0a0b7211 */ /* 0x000fc600078fe8ff */
[----:B------:R-:W-:Y:S02]  /*01e0*/  IMAD R2, R9, 0x40, R2 ;  /* 0x0000004009027824 */ /* 0x000fe400078e0202 */
[----:B------:R-:W-:Y:S01]  /*01f0*/  IMAD R11, R11, -0x11, R8 ;  /* 0xffffffef0b0b7824 */ /* 0x000fe200078e0208 */
[----:B------:R-:W-:-:S03]  /*0200*/  CS2R R8, SRZ ;  /* 0x0000000000087805 */ /* 0x000fc6000001ff00 */
[----:B------:R-:W-:Y:S01]  /*0210*/  IMAD R2, R11, 0x900, R2 ;  /* 0x000009000b027824 */ /* 0x000fe200078e0202 */
[----:B------:R-:W-:-:S03]  /*0220*/  CS2R R10, SRZ ;  /* 0x00000000000a7805 */ /* 0x000fc6000001ff00 */
[----:B------:R-:W-:-:S04]  /*0230*/  VIADD R7, R2, 0x600 ;  /* 0x0000060002077836 */ /* 0x000fc80000000000 */
[----:B-1----:R-:W-:Y:S02]  /*0240*/  IMAD.WIDE R4, R7, 0x4, R4 ;  /* 0x0000000407047825 */ /* 0x002fe400078e0204 */
[----:B------:R-:W1:Y:S03]  /*0250*/  LDC.64 R6, c[0x0][0x218] ;  /* 0x00008600ff067b82 */ /* 0x000e660000000a00 */
[----:B------:R2:W5:Y:S01]  /*0260*/  @!P0 LDG.E.128 R8, desc[UR4][R4.64] ;  /* 0x0000000404088981 */ /* 0x000562000c1e1d00 */
[----:B-1----:R-:W-:Y:S01]  /*0270*/  IMAD.WIDE R2, R3, 0x4, R6 ;  /* 0x0000000403027825 */ /* 0x002fe200078e0206 */
[----:B--2---:R-:W-:Y:S06]  /*0280*/  @P0 EXIT ;  /* 0x000000000000094d */ /* 0x004fec0003800000 */
[----:B-----5:R-:W-:Y:S01]  /*0290*/  STG.E.128 desc[UR4][R2.64], R8 ;  /* 0x0000000802007986 */ /* 0x020fe2000c101d04 */
[----:B------:R-:W-:Y:S05]  /*02a0*/  EXIT ;  /* 0x000000000000794d */ /* 0x000fea0003800000 */
.L_x_0:
[----:B------:R-:W-:-:S00]  /*02b0*/  BRA `(.L_x_0) ;  /* 0xfffffffc00fc7947 */ /* 0x000fc0000383ffff */
[----:B------:R-:W-:-:S00]  /*02c0*/  NOP ;  /* 0x0000000000007918 */ /* 0x000fc00000000000 */
        /* <DEDUP_REMOVED lines=11> */
.L_x_1:


//--------------------- .nv.constant0.triton_poi_fused_clone_11 --------------------------
	.section	.nv.constant0.triton_poi_fused_clone_11,"a",@progbits
	.sectionflags	@""
	.align	4
.nv.constant0.triton_poi_fused_clone_11:
	.zero		548
